//
// Generated by NVIDIA NVVM Compiler
//
// Compiler Build ID: CL-36424714
// Cuda compilation tools, release 13.0, V13.0.88
// Based on NVVM 20.0.0
//

.version 9.0
.target sm_100
.address_size 64

	// .globl	_Z15printThreadInfov
.extern .func  (.param .b32 func_retval0) vprintf
(
	.param .b64 vprintf_param_0,
	.param .b64 vprintf_param_1
)
;
.global .align 1 .b8 $str[61] = {71, 114, 105, 100, 40, 37, 100, 44, 37, 100, 44, 37, 100, 41, 32, 66, 108, 111, 99, 107, 40, 37, 100, 44, 37, 100, 44, 37, 100, 41, 32, 84, 104, 114, 101, 97, 100, 40, 37, 100, 44, 37, 100, 44, 37, 100, 41, 32, 71, 108, 111, 98, 97, 108, 73, 100, 61, 37, 100, 10};

.visible .entry _Z15printThreadInfov()
{
	.local .align 8 .b8 	__local_depot0[40];
	.reg .b64 	%SP;
	.reg .b64 	%SPL;
	.reg .b32 	%r<19>;
	.reg .b64 	%rd<5>;

	mov.u64 	%SPL, __local_depot0;
	cvta.local.u64 	%SP, %SPL;
	add.u64 	%rd1, %SP, 0;
	add.u64 	%rd2, %SPL, 0;
	mov.u32 	%r1, %tid.x;
	mov.u32 	%r2, %tid.y;
	mov.u32 	%r3, %tid.z;
	mov.u32 	%r4, %ctaid.x;
	mov.u32 	%r5, %ctaid.y;
	mov.u32 	%r6, %ctaid.z;
	mov.u32 	%r7, %ntid.x;
	mov.u32 	%r8, %ntid.y;
	mov.u32 	%r9, %ntid.z;
	mov.u32 	%r10, %nctaid.x;
	mov.u32 	%r11, %nctaid.y;
	mad.lo.s32 	%r12, %r6, %r11, %r5;
	mad.lo.s32 	%r13, %r12, %r10, %r4;
	mad.lo.s32 	%r14, %r13, %r9, %r3;
	mad.lo.s32 	%r15, %r14, %r8, %r2;
	mad.lo.s32 	%r16, %r15, %r7, %r1;
	st.local.v2.u32 	[%rd2], {%r4, %r5};
	st.local.v2.u32 	[%rd2+8], {%r6, %r1};
	st.local.v2.u32 	[%rd2+16], {%r2, %r3};
	st.local.v2.u32 	[%rd2+24], {%r1, %r2};
	st.local.v2.u32 	[%rd2+32], {%r3, %r16};
	mov.u64 	%rd3, $str;
	cvta.global.u64 	%rd4, %rd3;
	{ // callseq 0, 0
	.param .b64 param0;
	st.param.b64 	[param0], %rd4;
	.param .b64 param1;
	st.param.b64 	[param1], %rd1;
	.param .b32 retval0;
	call.uni (retval0), 
	vprintf, 
	(
	param0, 
	param1
	);
	ld.param.b32 	%r17, [retval0];
	} // callseq 0
	ret;

}


// ===== COMPILED SASS (sm_100) =====

	.target	sm_100

	.elftype	@"ET_EXEC"


//--------------------- .note.nv.tkinfo           --------------------------
	.section	.note.nv.tkinfo,"",@"SHT_NOTE"
	.sectionflags	@"SHF_NOTE_NV_TKINFO"
	.tkinfo
        /*0018*/ 	.word	0x00000002
        /*0030*/ 	.string	""
        /*0030*/ 	.string	"ptxas"
        /*0030*/ 	.string	"Cuda compilation tools, release 13.0, V13.0.88"
        /*0030*/ 	.string	"Build cuda_13.0.r13.0/compiler.36424714_0"
        /*0030*/ 	.string	"-arch sm_100 -m 64 "



//--------------------- .note.nv.cuinfo           --------------------------
	.section	.note.nv.cuinfo,"",@"SHT_NOTE"
	.sectionflags	@"SHF_NOTE_NV_CUINFO"
        /*0018*/ 	.short	0x0002
        /*001a*/ 	.short	0x0064
        /*001c*/ 	.short	0x0082
	.zero		2


//--------------------- .nv.info                  --------------------------
	.section	.nv.info,"",@"SHT_CUDA_INFO"
	.align	4


	//----- nvinfo : EIATTR_REGCOUNT
	.align		4
        /*0000*/ 	.byte	0x04, 0x2f
        /*0002*/ 	.short	(.L_2 - .L_1)
	.align		4
.L_1:
        /*0004*/ 	.word	index@(_Z15printThreadInfov)
        /*0008*/ 	.word	0x00000018


	//----- nvinfo : EIATTR_FRAME_SIZE
	.align		4
.L_2:
        /*000c*/ 	.byte	0x04, 0x11
        /*000e*/ 	.short	(.L_4 - .L_3)
	.align		4
.L_3:
        /*0010*/ 	.word	index@(_Z15printThreadInfov)
        /*0014*/ 	.word	0x00000028


	//----- nvinfo : EIATTR_MIN_STACK_SIZE
	.align		4
.L_4:
        /*0018*/ 	.byte	0x04, 0x12
        /*001a*/ 	.short	(.L_6 - .L_5)
	.align		4
.L_5:
        /*001c*/ 	.word	index@(_Z15printThreadInfov)
        /*0020*/ 	.word	0x00000028
.L_6:


//--------------------- .nv.compat                --------------------------
	.section	.nv.compat,"",@"SHT_CUDA_COMPAT_INFO"
	.align	4
        /*0000*/ 	.byte	0x02, 0x09, 0x00, 0x00, 0x02, 0x02, 0x01, 0x00, 0x02, 0x05, 0x05, 0x00, 0x03, 0x07, 0x01, 0x01
        /*0010*/ 	.byte	0x02, 0x03, 0x00, 0x00, 0x02, 0x06, 0x01, 0x00, 0x04, 0x0b, 0x08, 0x00, 0x09, 0x00, 0x00, 0x00
        /*0020*/ 	.byte	0x00, 0x00, 0x00, 0x00


//--------------------- .nv.info._Z15printThreadInfov --------------------------
	.section	.nv.info._Z15printThreadInfov,"",@"SHT_CUDA_INFO"
	.sectionflags	@""
	.align	4


	//----- nvinfo : EIATTR_CUDA_API_VERSION
	.align		4
        /*0000*/ 	.byte	0x04, 0x37
        /*0002*/ 	.short	(.L_8 - .L_7)
.L_7:
        /*0004*/ 	.word	0x00000082


	//----- nvinfo : EIATTR_SPARSE_MMA_MASK
	.align		4
.L_8:
        /*0008*/ 	.byte	0x03, 0x50
        /*000a*/ 	.short	0x0000


	//----- nvinfo : EIATTR_MAXREG_COUNT
	.align		4
        /*000c*/ 	.byte	0x03, 0x1b
        /*000e*/ 	.short	0x00ff


	//----- nvinfo : EIATTR_EXTERNS
	.align		4
        /*0010*/ 	.byte	0x04, 0x0f
        /*0012*/ 	.short	(.L_10 - .L_9)


	//   ....[0]....
	.align		4
.L_9:
        /*0014*/ 	.word	index@(vprintf)


	//----- nvinfo : EIATTR_MERCURY_ISA_VERSION
	.align		4
.L_10:
        /*0018*/ 	.byte	0x03, 0x5f
        /*001a*/ 	.short	0x0101


	//----- nvinfo : EIATTR_VRC_CTA_INIT_COUNT
	.align		4
        /*001c*/ 	.byte	0x02, 0x4a
	.zero		1
	.zero		1


	//----- nvinfo : EIATTR_SYSCALL_OFFSETS
	.align		4
        /*0020*/ 	.byte	0x04, 0x46
        /*0022*/ 	.short	(.L_12 - .L_11)


	//   ....[0]....
.L_11:
        /*0024*/ 	.word	0x00000240


	//----- nvinfo : EIATTR_EXIT_INSTR_OFFSETS
	.align		4
.L_12:
        /*0028*/ 	.byte	0x04, 0x1c
        /*002a*/ 	.short	(.L_14 - .L_13)


	//   ....[0]....
.L_13:
        /*002c*/ 	.word	0x00000250


	//----- nvinfo : EIATTR_SW_WAR
	.align		4
.L_14:
        /*0030*/ 	.byte	0x04, 0x36
        /*0032*/ 	.short	(.L_16 - .L_15)
.L_15:
        /*0034*/ 	.word	0x00000008
.L_16:


//--------------------- .nv.callgraph             --------------------------
	.section	.nv.callgraph,"",@"SHT_CUDA_CALLGRAPH"
	.align	4
	.sectionentsize	8
	.align		4
        /*0000*/ 	.word	0x00000000
	.align		4
        /*0004*/ 	.word	0xffffffff
	.align		4
        /*0008*/ 	.word	index@(_Z15printThreadInfov)
	.align		4
        /*000c*/ 	.word	index@(vprintf)
	.align		4
        /*0010*/ 	.word	0x00000000
	.align		4
        /*0014*/ 	.word	0xfffffffe
	.align		4
        /*0018*/ 	.word	0x00000000
	.align		4
        /*001c*/ 	.word	0xfffffffd
	.align		4
        /*0020*/ 	.word	0x00000000
	.align		4
        /*0024*/ 	.word	0xfffffffc


//--------------------- .nv.constant4             --------------------------
	.section	.nv.constant4,"a",@progbits
	.align	8
	.align		8
.nv.constant4:
        /*0000*/ 	.dword	vprintf
	.align		8
        /*0008*/ 	.dword	$str


//--------------------- .text._Z15printThreadInfov --------------------------
	.section	.text._Z15printThreadInfov,"ax",@progbits
	.align	128
        .global         _Z15printThreadInfov
        .type           _Z15printThreadInfov,@function
        .size           _Z15printThreadInfov,(.L_x_2 - _Z15printThreadInfov)
        .other          _Z15printThreadInfov,@"STO_CUDA_ENTRY STV_DEFAULT"
_Z15printThreadInfov:
.text._Z15printThreadInfov:
[----:B------:R-:W0:Y:S01]  /*0000*/  LDC R1, c[0x0][0x37c] ;  /* 0x0000df00ff017b82 */ /* 0x000e220000000800 */
[----:B------:R-:W1:Y:S01]  /*0010*/  S2R R3, SR_CTAID.Y ;  /* 0x0000000000037919 */ /* 0x000e620000002600 */
[----:B------:R-:W2:Y:S01]  /*0020*/  LDCU UR5, c[0x0][0x2fc] ;  /* 0x00005f80ff0577ac */ /* 0x000ea20008000800 */
[----:B0-----:R-:W-:Y:S01]  /*0030*/  IADD3 R1, PT, PT, R1, -0x28, RZ ;  /* 0xffffffd801017810 */ /* 0x001fe20007ffe0ff */
[----:B------:R-:W1:Y:S01]  /*0040*/  S2R R4, SR_CTAID.Z ;  /* 0x0000000000047919 */ /* 0x000e620000002700 */
[----:B------:R-:W0:Y:S01]  /*0050*/  LDCU UR6, c[0x0][0x360] ;  /* 0x00006c00ff0677ac */ /* 0x000e220008000800 */
[----:B------:R-:W3:Y:S01]  /*0060*/  S2R R2, SR_CTAID.X ;  /* 0x0000000000027919 */ /* 0x000ee20000002500 */
[----:B------:R-:W4:Y:S01]  /*0070*/  LDCU UR4, c[0x0][0x364] ;  /* 0x00006c80ff0477ac */ /* 0x000f220008000800 */
[----:B------:R-:W5:Y:S01]  /*0080*/  S2R R9, SR_TID.Z ;  /* 0x0000000000097919 */ /* 0x000f620000002300 */
[----:B------:R-:W2:Y:S01]  /*0090*/  LDCU UR7, c[0x0][0x368] ;  /* 0x00006d00ff0777ac */ /* 0x000ea20008000800 */
[----:B------:R-:W0:Y:S01]  /*00a0*/  S2R R8, SR_TID.Y ;  /* 0x0000000000087919 */ /* 0x000e220000002200 */
[----:B------:R-:W4:Y:S01]  /*00b0*/  LDCU UR8, c[0x0][0x370] ;  /* 0x00006e00ff0877ac */ /* 0x000f220008000800 */
[----:B------:R-:W0:Y:S01]  /*00c0*/  S2R R5, SR_TID.X ;  /* 0x0000000000057919 */ /* 0x000e220000002100 */
[----:B------:R-:W1:Y:S02]  /*00d0*/  LDCU UR9, c[0x0][0x374] ;  /* 0x00006e80ff0977ac */ /* 0x000e640008000800 */
[----:B-1----:R-:W-:Y:S01]  /*00e0*/  IMAD R7, R4, UR9, R3 ;  /* 0x0000000904077c24 */ /* 0x002fe2000f8e0203 */
[----:B---3--:R1:W-:Y:S03]  /*00f0*/  STL.64 [R1], R2 ;  /* 0x0000000201007387 */ /* 0x0083e60000100a00 */
[----:B----4-:R-:W-:Y:S01]  /*0100*/  IMAD R0, R7, UR8, R2 ;  /* 0x0000000807007c24 */ /* 0x010fe2000f8e0202 */
[----:B-----5:R-:W-:-:S03]  /*0110*/  MOV R12, R9 ;  /* 0x00000009000c7202 */ /* 0x020fc60000000f00 */
[----:B--2---:R-:W-:Y:S01]  /*0120*/  IMAD R7, R0, UR7, R9 ;  /* 0x0000000700077c24 */ /* 0x004fe2000f8e0209 */
[----:B0-----:R-:W-:Y:S01]  /*0130*/  STL.64 [R1+0x10], R8 ;  /* 0x0000100801007387 */ /* 0x001fe20000100a00 */
[--C-:B------:R-:W-:Y:S02]  /*0140*/  IMAD.MOV.U32 R11, RZ, RZ, R8.reuse ;  /* 0x000000ffff0b7224 */ /* 0x100fe400078e0008 */
[----:B------:R-:W-:Y:S01]  /*0150*/  IMAD R0, R7, UR4, R8 ;  /* 0x0000000407007c24 */ /* 0x000fe2000f8e0208 */
[----:B------:R-:W-:Y:S01]  /*0160*/  MOV R10, R5 ;  /* 0x00000005000a7202 */ /* 0x000fe20000000f00 */
[----:B------:R-:W0:Y:S01]  /*0170*/  LDCU UR4, c[0x0][0x2f8] ;  /* 0x00005f00ff0477ac */ /* 0x000e220008000800 */
[----:B------:R2:W-:Y:S01]  /*0180*/  STL.64 [R1+0x8], R4 ;  /* 0x0000080401007387 */ /* 0x0005e20000100a00 */
[----:B------:R-:W-:Y:S01]  /*0190*/  IMAD R13, R0, UR6, R5 ;  /* 0x00000006000d7c24 */ /* 0x000fe2000f8e0205 */
[----:B------:R-:W-:Y:S01]  /*01a0*/  MOV R0, 0x0 ;  /* 0x0000000000007802 */ /* 0x000fe20000000f00 */
[----:B------:R-:W2:Y:S01]  /*01b0*/  LDCU.64 UR6, c[0x4][0x8] ;  /* 0x01000100ff0677ac */ /* 0x000ea20008000a00 */
[----:B------:R3:W-:Y:S02]  /*01c0*/  STL.64 [R1+0x18], R10 ;  /* 0x0000180a01007387 */ /* 0x0007e40000100a00 */
[----:B-1----:R3:W1:Y:S02]  /*01d0*/  LDC.64 R2, c[0x4][R0] ;  /* 0x0100000000027b82 */ /* 0x0026640000000a00 */
[----:B------:R3:W-:Y:S01]  /*01e0*/  STL.64 [R1+0x20], R12 ;  /* 0x0000200c01007387 */ /* 0x0007e20000100a00 */
[----:B0-----:R-:W-:Y:S01]  /*01f0*/  IADD3 R6, P0, PT, R1, UR4, RZ ;  /* 0x0000000401067c10 */ /* 0x001fe2000ff1e0ff */
[----:B--2---:R-:W-:Y:S01]  /*0200*/  IMAD.U32 R4, RZ, RZ, UR6 ;  /* 0x00000006ff047e24 */ /* 0x004fe2000f8e00ff */
[----:B------:R-:W-:-:S02]  /*0210*/  MOV R5, UR7 ;  /* 0x0000000700057c02 */ /* 0x000fc40008000f00 */
[----:B---3--:R-:W-:-:S09]  /*0220*/  IADD3.X R7, PT, PT, RZ, UR5, RZ, P0, !PT ;  /* 0x00000005ff077c10 */ /* 0x008fd200087fe4ff */
[----:B------:R-:W-:-:S07]  /*0230*/  LEPC R20, `(.L_x_0) ;  /* 0x000000001014794e */ /* 0x000fce0000000000 */
[----:B-1----:R-:W-:Y:S05]  /*0240*/  CALL.ABS.NOINC R2 ;  /* 0x0000000002007343 */ /* 0x002fea0003c00000 */
.L_x_0:
[----:B------:R-:W-:Y:S05]  /*0250*/  EXIT ;  /* 0x000000000000794d */ /* 0x000fea0003800000 */
.L_x_1:
[----:B------:R-:W-:-:S00]  /*0260*/  BRA `(.L_x_1) ;  /* 0xfffffffc00fc7947 */ /* 0x000fc0000383ffff */
[----:B------:R-:W-:-:S00]  /*0270*/  NOP ;  /* 0x0000000000007918 */ /* 0x000fc00000000000 */
        /* <DEDUP_REMOVED lines=8> */
.L_x_2:


//--------------------- .nv.global.init           --------------------------
	.section	.nv.global.init,"aw",@progbits
.nv.global.init:
	.type		$str,@object
	.size		$str,(.L_0 - $str)
$str:
        /*0000*/ 	.byte	0x47, 0x72, 0x69, 0x64, 0x28, 0x25, 0x64, 0x2c, 0x25, 0x64, 0x2c, 0x25, 0x64, 0x29, 0x20, 0x42
        /*0010*/ 	.byte	0x6c, 0x6f, 0x63, 0x6b, 0x28, 0x25, 0x64, 0x2c, 0x25, 0x64, 0x2c, 0x25, 0x64, 0x29, 0x20, 0x54
        /*0020*/ 	.byte	0x68, 0x72, 0x65, 0x61, 0x64, 0x28, 0x25, 0x64, 0x2c, 0x25, 0x64, 0x2c, 0x25, 0x64, 0x29, 0x20
        /*0030*/ 	.byte	0x47, 0x6c, 0x6f, 0x62, 0x61, 0x6c, 0x49, 0x64, 0x3d, 0x25, 0x64, 0x0a, 0x00
.L_0:


//--------------------- .nv.shared.reserved.0     --------------------------
	.section	.nv.shared.reserved.0,"aw",@nobits
	.weak		__nv_reservedSMEM_offset_0_alias
	.size		__nv_reservedSMEM_offset_0_alias, 0, 64
	.other		__nv_reservedSMEM_offset_0_alias,@"STO_CUDA_RESERVED_SHARED STV_DEFAULT"
__nv_reservedSMEM_offset_0_alias:
	.zero		0
	.zero		64


//--------------------- .nv.constant0._Z15printThreadInfov --------------------------
	.section	.nv.constant0._Z15printThreadInfov,"a",@progbits
	.sectionflags	@""
	.align	4
.nv.constant0._Z15printThreadInfov:
	.zero		896


//--------------------- SYMBOLS --------------------------

	.type		.nv.reservedSmem.offset0,@object
	.size		.nv.reservedSmem.offset0,0x4
	.type		vprintf,@function
